	.headerflags	@"EF_CUDA_TEXMODE_UNIFIED EF_CUDA_64BIT_ADDRESS EF_CUDA_ACCELERATORS EF_CUDA_SM90 EF_CUDA_VIRTUAL_SM(EF_CUDA_SM90)"
	.elftype	@"ET_EXEC"


//--------------------- .nv.info                  --------------------------
	.section	.nv.info,"",@"SHT_CUDA_INFO"
	.align	4


	//----- nvinfo : EIATTR_REGCOUNT
	.align		4
        /*0000*/ 	.byte	0x04, 0x2f
        /*0002*/ 	.short	(.L_1 - .L_0)
	.align		4
.L_0:
        /*0004*/ 	.word	index@(triton_poi_fused_native_group_norm_silu_14)
        /*0008*/ 	.word	0x00000012


	//----- nvinfo : EIATTR_MIN_STACK_SIZE
	.align		4
.L_1:
        /*000c*/ 	.byte	0x04, 0x12
        /*000e*/ 	.short	(.L_3 - .L_2)
	.align		4
.L_2:
        /*0010*/ 	.word	index@(triton_poi_fused_native_group_norm_silu_14)
        /*0014*/ 	.word	0x00000000


	//----- nvinfo : EIATTR_FRAME_SIZE
	.align		4
.L_3:
        /*0018*/ 	.byte	0x04, 0x11
        /*001a*/ 	.short	(.L_5 - .L_4)
	.align		4
.L_4:
        /*001c*/ 	.word	index@(triton_poi_fused_native_group_norm_silu_14)
        /*0020*/ 	.word	0x00000000


	//----- nvinfo : EIATTR_MIN_STACK_SIZE
	.align		4
.L_5:
        /*0024*/ 	.byte	0x04, 0x12
        /*0026*/ 	.short	(.L_7 - .L_6)
	.align		4
.L_6:
        /*0028*/ 	.word	index@(triton_poi_fused_native_group_norm_silu_14)
        /*002c*/ 	.word	0x00000000
.L_7:


//--------------------- .nv.info.triton_poi_fused_native_group_norm_silu_14 --------------------------
	.section	.nv.info.triton_poi_fused_native_group_norm_silu_14,"",@"SHT_CUDA_INFO"
	.sectionflags	@""
	.align	4


	//----- nvinfo : EIATTR_CUDA_API_VERSION
	.align		4
        /*0000*/ 	.byte	0x04, 0x37
        /*0002*/ 	.short	(.L_9 - .L_8)
.L_8:
        /*0004*/ 	.word	0x0000007c


	//----- nvinfo : EIATTR_KPARAM_INFO
	.align		4
.L_9:
        /*0008*/ 	.byte	0x04, 0x17
        /*000a*/ 	.short	(.L_11 - .L_10)
.L_10:
        /*000c*/ 	.word	0x00000000
        /*0010*/ 	.short	0x0006
        /*0012*/ 	.short	0x0030
        /*0014*/ 	.byte	0x00, 0xf0, 0x11, 0x00


	//----- nvinfo : EIATTR_KPARAM_INFO
	.align		4
.L_11:
        /*0018*/ 	.byte	0x04, 0x17
        /*001a*/ 	.short	(.L_13 - .L_12)
.L_12:
        /*001c*/ 	.word	0x00000000
        /*0020*/ 	.short	0x0005
        /*0022*/ 	.short	0x0028
        /*0024*/ 	.byte	0x00, 0xf4, 0x21, 0x00


	//----- nvinfo : EIATTR_KPARAM_INFO
	.align		4
.L_13:
        /*0028*/ 	.byte	0x04, 0x17
        /*002a*/ 	.short	(.L_15 - .L_14)
.L_14:
        /*002c*/ 	.word	0x00000000
        /*0030*/ 	.short	0x0004
        /*0032*/ 	.short	0x0020
        /*0034*/ 	.byte	0x00, 0xf4, 0x21, 0x00


	//----- nvinfo : EIATTR_KPARAM_INFO
	.align		4
.L_15:
        /*0038*/ 	.byte	0x04, 0x17
        /*003a*/ 	.short	(.L_17 - .L_16)
.L_16:
        /*003c*/ 	.word	0x00000000
        /*0040*/ 	.short	0x0003
        /*0042*/ 	.short	0x0018
        /*0044*/ 	.byte	0x00, 0xf4, 0x21, 0x00


	//----- nvinfo : EIATTR_KPARAM_INFO
	.align		4
.L_17:
        /*0048*/ 	.byte	0x04, 0x17
        /*004a*/ 	.short	(.L_19 - .L_18)
.L_18:
        /*004c*/ 	.word	0x00000000
        /*0050*/ 	.short	0x0002
        /*0052*/ 	.short	0x0010
        /*0054*/ 	.byte	0x00, 0xf4, 0x21, 0x00


	//----- nvinfo : EIATTR_KPARAM_INFO
	.align		4
.L_19:
        /*0058*/ 	.byte	0x04, 0x17
        /*005a*/ 	.short	(.L_21 - .L_20)
.L_20:
        /*005c*/ 	.word	0x00000000
        /*0060*/ 	.short	0x0001
        /*0062*/ 	.short	0x0008
        /*0064*/ 	.byte	0x00, 0xf4, 0x21, 0x00


	//----- nvinfo : EIATTR_KPARAM_INFO
	.align		4
.L_21:
        /*0068*/ 	.byte	0x04, 0x17
        /*006a*/ 	.short	(.L_23 - .L_22)
.L_22:
        /*006c*/ 	.word	0x00000000
        /*0070*/ 	.short	0x0000
        /*0072*/ 	.short	0x0000
        /*0074*/ 	.byte	0x00, 0xf4, 0x21, 0x00


	//----- nvinfo : EIATTR_SPARSE_MMA_MASK
	.align		4
.L_23:
        /*0078*/ 	.byte	0x03, 0x50
        /*007a*/ 	.short	0x0000


	//----- nvinfo : EIATTR_MAXREG_COUNT
	.align		4
        /*007c*/ 	.byte	0x03, 0x1b
        /*007e*/ 	.short	0x00ff


	//----- nvinfo : EIATTR_EXIT_INSTR_OFFSETS
	.align		4
        /*0080*/ 	.byte	0x04, 0x1c
        /*0082*/ 	.short	(.L_25 - .L_24)


	//   ....[0]....
.L_24:
        /*0084*/ 	.word	0x00000430


	//----- nvinfo : EIATTR_REQNTID
	.align		4
.L_25:
        /*0088*/ 	.byte	0x04, 0x10
        /*008a*/ 	.short	(.L_27 - .L_26)
.L_26:
        /*008c*/ 	.word	0x00000100
        /*0090*/ 	.word	0x00000001
        /*0094*/ 	.word	0x00000001


	//----- nvinfo : EIATTR_CBANK_PARAM_SIZE
	.align		4
.L_27:
        /*0098*/ 	.byte	0x03, 0x19
        /*009a*/ 	.short	0x0034


	//----- nvinfo : EIATTR_PARAM_CBANK
	.align		4
        /*009c*/ 	.byte	0x04, 0x0a
        /*009e*/ 	.short	(.L_29 - .L_28)
	.align		4
.L_28:
        /*00a0*/ 	.word	index@(.nv.constant0.triton_poi_fused_native_group_norm_silu_14)
        /*00a4*/ 	.short	0x0210
        /*00a6*/ 	.short	0x0034


	//----- nvinfo : EIATTR_SW_WAR
	.align		4
.L_29:
        /*00a8*/ 	.byte	0x04, 0x36
        /*00aa*/ 	.short	(.L_31 - .L_30)
.L_30:
        /*00ac*/ 	.word	0x00000008
.L_31:


//--------------------- .nv.callgraph             --------------------------
	.section	.nv.callgraph,"",@"SHT_CUDA_CALLGRAPH"
	.align	4
	.sectionentsize	8
	.align		4
        /*0000*/ 	.word	0x00000000
	.align		4
        /*0004*/ 	.word	0xffffffff
	.align		4
        /*0008*/ 	.word	0x00000000
	.align		4
        /*000c*/ 	.word	0xfffffffe
	.align		4
        /*0010*/ 	.word	0x00000000
	.align		4
        /*0014*/ 	.word	0xfffffffd
	.align		4
        /*0018*/ 	.word	0x00000000
	.align		4
        /*001c*/ 	.word	0xfffffffc


//--------------------- .text.triton_poi_fused_native_group_norm_silu_14 --------------------------
	.section	.text.triton_poi_fused_native_group_norm_silu_14,"ax",@progbits
	.align	128
        .global         triton_poi_fused_native_group_norm_silu_14
        .type           triton_poi_fused_native_group_norm_silu_14,@function
        .size           triton_poi_fused_native_group_norm_silu_14,(.L_x_1 - triton_poi_fused_native_group_norm_silu_14)
        .other          triton_poi_fused_native_group_norm_silu_14,@"STO_CUDA_ENTRY STV_DEFAULT"
triton_poi_fused_native_group_norm_silu_14:
.text.triton_poi_fused_native_group_norm_silu_14:
[----:B------:R-:W-:Y:S01]  /*0000*/  LDC R1, c[0x0][0x28] ;  /* 0x00000a00ff017b82 */ /* 0x000fe20000000800 */
[----:B------:R-:W1:Y:S07]  /*0010*/  S2R R0, SR_TID.X ;  /* 0x0000000000007919 */ /* 0x000e6e0000002100 */
[----:B------:R-:W2:Y:S01]  /*0020*/  LDC.64 R10, c[0x0][0x220] ;  /* 0x00008800ff0a7b82 */ /* 0x000ea20000000a00 */
[----:B------:R-:W-:Y:S01]  /*0030*/  ULDC.64 UR4, c[0x0][0x208] ;  /* 0x0000820000047ab9 */ /* 0x000fe20000000a00 */
[----:B------:R-:W3:Y:S06]  /*0040*/  S2R R3, SR_CTAID.X ;  /* 0x0000000000037919 */ /* 0x000eec0000002500 */
[----:B------:R-:W4:Y:S08]  /*0050*/  LDC.64 R8, c[0x0][0x218] ;  /* 0x00008600ff087b82 */ /* 0x000f300000000a00 */
[----:B------:R-:W5:Y:S08]  /*0060*/  LDC.64 R4, c[0x0][0x228] ;  /* 0x00008a00ff047b82 */ /* 0x000f700000000a00 */
[----:B------:R-:W5:Y:S01]  /*0070*/  LDC.64 R6, c[0x0][0x230] ;  /* 0x00008c00ff067b82 */ /* 0x000f620000000a00 */
[----:B-1----:R-:W-:-:S04]  /*0080*/  SHF.L.U32 R0, R0, 0x1, RZ ;  /* 0x0000000100007819 */ /* 0x002fc800000006ff */
[----:B------:R-:W-:Y:S02]  /*0090*/  LOP3.LUT R0, R0, 0x1fe, RZ, 0xc0, !PT ;  /* 0x000001fe00007812 */ /* 0x000fe400078ec0ff */
[----:B---3--:R-:W-:Y:S02]  /*00a0*/  SHF.R.S32.HI R13, RZ, 0x16, R3 ;  /* 0x00000016ff0d7819 */ /* 0x008fe40000011403 */
[----:B------:R-:W-:Y:S02]  /*00b0*/  LEA R0, R3, R0, 0x9 ;  /* 0x0000000003007211 */ /* 0x000fe400078e48ff */
[----:B------:R-:W-:Y:S01]  /*00c0*/  SGXT R13, R13, 0x1 ;  /* 0x000000010d0d781a */ /* 0x000fe20000000200 */
[----:B------:R-:W1:Y:S02]  /*00d0*/  LDC.64 R2, c[0x0][0x238] ;  /* 0x00008e00ff027b82 */ /* 0x000e640000000a00 */
[----:B----4-:R-:W-:Y:S01]  /*00e0*/  IMAD.WIDE R8, R0, 0x4, R8 ;  /* 0x0000000400087825 */ /* 0x010fe200078e0208 */
[----:B------:R-:W-:-:S02]  /*00f0*/  LEA.HI R12, R13, R0, RZ, 0x8 ;  /* 0x000000000d0c7211 */ /* 0x000fc400078f40ff */
[----:B------:R-:W-:Y:S02]  /*0100*/  LEA.HI R13, R13, R0, RZ, 0xb ;  /* 0x000000000d0d7211 */ /* 0x000fe400078f58ff */
[----:B------:R-:W-:Y:S01]  /*0110*/  SHF.R.S32.HI R12, RZ, 0x8, R12 ;  /* 0x00000008ff0c7819 */ /* 0x000fe2000001140c */
[----:B------:R-:W3:Y:S01]  /*0120*/  LDG.E.64 R8, desc[UR4][R8.64] ;  /* 0x0000000408087981 */ /* 0x000ee2000c1e1b00 */
[----:B------:R-:W-:Y:S02]  /*0130*/  SHF.R.S32.HI R15, RZ, 0xb, R13 ;  /* 0x0000000bff0f7819 */ /* 0x000fe4000001140d */
[----:B------:R-:W-:-:S03]  /*0140*/  LEA.HI R13, R12, R12, RZ, 0x8 ;  /* 0x0000000c0c0d7211 */ /* 0x000fc600078f40ff */
[----:B--2---:R-:W-:Y:S01]  /*0150*/  IMAD.WIDE R10, R15, 0x4, R10 ;  /* 0x000000040f0a7825 */ /* 0x004fe200078e020a */
[----:B------:R-:W-:-:S03]  /*0160*/  LOP3.LUT R13, R13, 0xffffff00, RZ, 0xc0, !PT ;  /* 0xffffff000d0d7812 */ /* 0x000fc600078ec0ff */
[----:B-----5:R-:W-:Y:S01]  /*0170*/  IMAD.WIDE R4, R15, 0x4, R4 ;  /* 0x000000040f047825 */ /* 0x020fe200078e0204 */
[----:B------:R-:W-:Y:S01]  /*0180*/  IADD3 R13, R12, -R13, RZ ;  /* 0x8000000d0c0d7210 */ /* 0x000fe20007ffe0ff */
[----:B------:R-:W3:Y:S04]  /*0190*/  LDG.E.EL R10, desc[UR4][R10.64] ;  /* 0x000000040a0a7981 */ /* 0x000ee8000c2e1900 */
[----:B------:R-:W2:Y:S01]  /*01a0*/  LDG.E.EL R4, desc[UR4][R4.64] ;  /* 0x0000000404047981 */ /* 0x000ea2000c2e1900 */
[----:B0-----:R-:W-:-:S04]  /*01b0*/  IMAD.WIDE R6, R13, 0x4, R6 ;  /* 0x000000040d067825 */ /* 0x001fc800078e0206 */
[----:B-1----:R-:W-:Y:S02]  /*01c0*/  IMAD.WIDE R2, R13, 0x4, R2 ;  /* 0x000000040d027825 */ /* 0x002fe400078e0202 */
[----:B------:R-:W4:Y:S04]  /*01d0*/  LDG.E.EL R6, desc[UR4][R6.64] ;  /* 0x0000000406067981 */ /* 0x000f28000c2e1900 */
[----:B------:R-:W4:Y:S01]  /*01e0*/  LDG.E.EL R3, desc[UR4][R2.64] ;  /* 0x0000000402037981 */ /* 0x000f22000c2e1900 */
[----:B---3--:R-:W-:-:S04]  /*01f0*/  FADD R13, R8, -R10 ;  /* 0x8000000a080d7221 */ /* 0x008fc80000000000 */
[----:B--2---:R-:W-:Y:S01]  /*0200*/  FMUL R12, R4, R13 ;  /* 0x0000000d040c7220 */ /* 0x004fe20000400000 */
[----:B------:R-:W-:-:S04]  /*0210*/  FADD R13, R9, -R10 ;  /* 0x8000000a090d7221 */ /* 0x000fc80000000000 */
[----:B------:R-:W-:Y:S01]  /*0220*/  FMUL R10, R4, R13 ;  /* 0x0000000d040a7220 */ /* 0x000fe20000400000 */
[----:B----4-:R-:W-:-:S03]  /*0230*/  FFMA R12, R6, R12, R3 ;  /* 0x0000000c060c7223 */ /* 0x010fc60000000003 */
[----:B------:R-:W-:Y:S01]  /*0240*/  FFMA R10, R6, R10, R3 ;  /* 0x0000000a060a7223 */ /* 0x000fe20000000003 */
[----:B------:R-:W-:-:S03]  /*0250*/  FADD R8, RZ, -R12 ;  /* 0x8000000cff087221 */ /* 0x000fc60000000000 */
[----:B------:R-:W-:Y:S01]  /*0260*/  FADD R4, RZ, -R10 ;  /* 0x8000000aff047221 */ /* 0x000fe20000000000 */
[----:B------:R-:W-:-:S03]  /*0270*/  FMUL R8, R8, 1.4426950216293334961 ;  /* 0x3fb8aa3b08087820 */ /* 0x000fc60000400000 */
[----:B------:R-:W-:Y:S02]  /*0280*/  FMUL R4, R4, 1.4426950216293334961 ;  /* 0x3fb8aa3b04047820 */ /* 0x000fe40000400000 */
[----:B------:R-:W-:-:S03]  /*0290*/  FSETP.GEU.AND P0, PT, R8, -126, PT ;  /* 0xc2fc00000800780b */ /* 0x000fc60003f0e000 */
[----:B------:R-:W-:-:S10]  /*02a0*/  FSETP.GEU.AND P1, PT, R4, -126, PT ;  /* 0xc2fc00000400780b */ /* 0x000fd40003f2e000 */
[----:B------:R-:W-:-:S03]  /*02b0*/  @!P0 FMUL R8, R8, 0.5 ;  /* 0x3f00000008088820 */ /* 0x000fc60000400000 */
[----:B------:R-:W-:Y:S01]  /*02c0*/  @!P1 FMUL R4, R4, 0.5 ;  /* 0x3f00000004049820 */ /* 0x000fe20000400000 */
[----:B------:R-:W0:Y:S08]  /*02d0*/  MUFU.EX2 R2, R8 ;  /* 0x0000000800027308 */ /* 0x000e300000000800 */
[----:B------:R-:W1:Y:S01]  /*02e0*/  MUFU.EX2 R3, R4 ;  /* 0x0000000400037308 */ /* 0x000e620000000800 */
[----:B0-----:R-:W-:-:S04]  /*02f0*/  @!P0 FMUL R2, R2, R2 ;  /* 0x0000000202028220 */ /* 0x001fc80000400000 */
[----:B------:R-:W-:Y:S01]  /*0300*/  FADD R5, R2, 1 ;  /* 0x3f80000002057421 */ /* 0x000fe20000000000 */
[----:B-1----:R-:W-:-:S04]  /*0310*/  @!P1 FMUL R3, R3, R3 ;  /* 0x0000000303039220 */ /* 0x002fc80000400000 */
[----:B------:R-:W-:Y:S01]  /*0320*/  FADD R6, R3, 1 ;  /* 0x3f80000003067421 */ /* 0x000fe20000000000 */
[----:B------:R-:W-:Y:S01]  /*0330*/  FSETP.GT.AND P0, PT, R5, 8.50705917302346158658e+37, PT ;  /* 0x7e8000000500780b */ /* 0x000fe20003f04000 */
[----:B------:R-:W0:Y:S03]  /*0340*/  LDC.64 R2, c[0x0][0x210] ;  /* 0x00008400ff027b82 */ /* 0x000e260000000a00 */
[----:B------:R-:W-:Y:S01]  /*0350*/  FSETP.GT.AND P1, PT, R6, 8.50705917302346158658e+37, PT ;  /* 0x7e8000000600780b */ /* 0x000fe20003f24000 */
[----:B------:R-:W-:-:S08]  /*0360*/  HFMA2.MMA R9, -RZ, RZ, 1.625, 0 ;  /* 0x3e800000ff097435 */ /* 0x000fd000000001ff */
[----:B------:R-:W-:-:S04]  /*0370*/  @P0 FMUL R5, R5, 0.25 ;  /* 0x3e80000005050820 */ /* 0x000fc80000400000 */
[----:B------:R-:W-:Y:S02]  /*0380*/  @P1 FMUL R6, R6, 0.25 ;  /* 0x3e80000006061820 */ /* 0x000fe40000400000 */
[----:B------:R-:W1:Y:S08]  /*0390*/  MUFU.RCP R5, R5 ;  /* 0x0000000500057308 */ /* 0x000e700000001000 */
[----:B------:R-:W2:Y:S01]  /*03a0*/  MUFU.RCP R6, R6 ;  /* 0x0000000600067308 */ /* 0x000ea20000001000 */
[----:B------:R-:W-:-:S02]  /*03b0*/  FSEL R4, R9, 1, P0 ;  /* 0x3f80000009047808 */ /* 0x000fc40000000000 */
[----:B------:R-:W-:-:S03]  /*03c0*/  FSEL R9, R9, 1, P1 ;  /* 0x3f80000009097808 */ /* 0x000fc60000800000 */
[----:B-1----:R-:W-:Y:S01]  /*03d0*/  FMUL R7, R5, R4 ;  /* 0x0000000405077220 */ /* 0x002fe20000400000 */
[----:B0-----:R-:W-:-:S04]  /*03e0*/  IMAD.WIDE R2, R0, 0x4, R2 ;  /* 0x0000000400027825 */ /* 0x001fc800078e0202 */
[----:B------:R-:W-:Y:S01]  /*03f0*/  FMUL R8, R12, R7 ;  /* 0x000000070c087220 */ /* 0x000fe20000400000 */
[----:B--2---:R-:W-:-:S04]  /*0400*/  FMUL R9, R6, R9 ;  /* 0x0000000906097220 */ /* 0x004fc80000400000 */
[----:B------:R-:W-:-:S05]  /*0410*/  FMUL R9, R10, R9 ;  /* 0x000000090a097220 */ /* 0x000fca0000400000 */
[----:B------:R-:W-:Y:S01]  /*0420*/  STG.E.64 desc[UR4][R2.64], R8 ;  /* 0x0000000802007986 */ /* 0x000fe2000c101b04 */
[----:B------:R-:W-:Y:S05]  /*0430*/  EXIT ;  /* 0x000000000000794d */ /* 0x000fea0003800000 */
.L_x_0:
[----:B------:R-:W-:-:S00]  /*0440*/  BRA `(.L_x_0) ;  /* 0xfffffffc00fc7947 */ /* 0x000fc0000383ffff */
[----:B------:R-:W-:-:S00]  /*0450*/  NOP ;  /* 0x0000000000007918 */ /* 0x000fc00000000000 */
        /* <DEDUP_REMOVED lines=10> */
.L_x_1:


//--------------------- .nv.constant0.triton_poi_fused_native_group_norm_silu_14 --------------------------
	.section	.nv.constant0.triton_poi_fused_native_group_norm_silu_14,"a",@progbits
	.sectionflags	@""
	.align	4
.nv.constant0.triton_poi_fused_native_group_norm_silu_14:
	.zero		580
